//
// Generated by NVIDIA NVVM Compiler
//
// Compiler Build ID: CL-36424714
// Cuda compilation tools, release 13.0, V13.0.88
// Based on NVVM 20.0.0
//

.version 9.0
.target sm_100
.address_size 64

	// .globl	_Z18cuda_sgemm_forwardILi16EEvmmmPfS0_S0_S0_
// _ZZ18cuda_sgemm_forwardILi16EEvmmmPfS0_S0_S0_E6ashare has been demoted
// _ZZ18cuda_sgemm_forwardILi16EEvmmmPfS0_S0_S0_E6bshare has been demoted

.visible .entry _Z18cuda_sgemm_forwardILi16EEvmmmPfS0_S0_S0_(
	.param .u64 _Z18cuda_sgemm_forwardILi16EEvmmmPfS0_S0_S0__param_0,
	.param .u64 _Z18cuda_sgemm_forwardILi16EEvmmmPfS0_S0_S0__param_1,
	.param .u64 _Z18cuda_sgemm_forwardILi16EEvmmmPfS0_S0_S0__param_2,
	.param .u64 .ptr .align 1 _Z18cuda_sgemm_forwardILi16EEvmmmPfS0_S0_S0__param_3,
	.param .u64 .ptr .align 1 _Z18cuda_sgemm_forwardILi16EEvmmmPfS0_S0_S0__param_4,
	.param .u64 .ptr .align 1 _Z18cuda_sgemm_forwardILi16EEvmmmPfS0_S0_S0__param_5,
	.param .u64 .ptr .align 1 _Z18cuda_sgemm_forwardILi16EEvmmmPfS0_S0_S0__param_6
)
{
	.reg .pred 	%p<5>;
	.reg .b32 	%r<29>;
	.reg .b32 	%f<162>;
	.reg .b64 	%rd<69>;
	// demoted variable
	.shared .align 4 .b8 _ZZ18cuda_sgemm_forwardILi16EEvmmmPfS0_S0_S0_E6ashare[1024];
	// demoted variable
	.shared .align 4 .b8 _ZZ18cuda_sgemm_forwardILi16EEvmmmPfS0_S0_S0_E6bshare[1024];
	ld.param.u64 	%rd18, [_Z18cuda_sgemm_forwardILi16EEvmmmPfS0_S0_S0__param_1];
	ld.param.u64 	%rd19, [_Z18cuda_sgemm_forwardILi16EEvmmmPfS0_S0_S0__param_2];
	ld.param.u64 	%rd20, [_Z18cuda_sgemm_forwardILi16EEvmmmPfS0_S0_S0__param_3];
	ld.param.u64 	%rd22, [_Z18cuda_sgemm_forwardILi16EEvmmmPfS0_S0_S0__param_4];
	cvta.to.global.u64 	%rd1, %rd22;
	mov.u32 	%r1, %tid.x;
	mov.u32 	%r2, %tid.y;
	mov.u32 	%r10, %ctaid.x;
	mov.u32 	%r3, %ctaid.y;
	shl.b32 	%r4, %r3, 4;
	shl.b32 	%r5, %r10, 4;
	setp.lt.s64 	%p1, %rd19, 1;
	mov.f32 	%f161, 0f00000000;
	@%p1 bra 	$L__BB0_6;
	ld.param.u64 	%rd61, [_Z18cuda_sgemm_forwardILi16EEvmmmPfS0_S0_S0__param_2];
	cvta.to.global.u64 	%rd23, %rd20;
	cvt.u64.u32 	%rd24, %r4;
	mul.lo.s64 	%rd25, %rd61, %rd24;
	shl.b64 	%rd26, %rd25, 2;
	add.s64 	%rd2, %rd23, %rd26;
	mul.wide.u32 	%rd27, %r5, 4;
	add.s64 	%rd65, %rd1, %rd27;
	cvt.u64.u32 	%rd28, %r2;
	cvt.u64.u32 	%rd29, %r1;
	mad.lo.s64 	%rd4, %rd61, %rd28, %rd29;
	shl.b32 	%r11, %r2, 6;
	mov.u32 	%r12, _ZZ18cuda_sgemm_forwardILi16EEvmmmPfS0_S0_S0_E6ashare;
	add.s32 	%r6, %r12, %r11;
	shl.b32 	%r13, %r1, 2;
	add.s32 	%r7, %r6, %r13;
	mad.lo.s64 	%rd5, %rd18, %rd28, %rd29;
	mov.u32 	%r14, _ZZ18cuda_sgemm_forwardILi16EEvmmmPfS0_S0_S0_E6bshare;
	add.s32 	%r9, %r14, %r13;
	add.s32 	%r8, %r9, %r11;
	shl.b64 	%rd6, %rd18, 6;
	cvt.u64.u32 	%rd30, %r3;
	mul.lo.s64 	%rd31, %rd61, %rd30;
	shl.b64 	%rd32, %rd31, 6;
	add.s64 	%rd33, %rd32, %rd23;
	add.s64 	%rd34, %rd33, 64;
	mul.wide.u32 	%rd35, %r3, 64;
	or.b64  	%rd36, %rd35, 4;
	mad.lo.s64 	%rd37, %rd61, %rd36, %rd23;
	max.u64 	%rd38, %rd34, %rd37;
	not.b64 	%rd39, %rd32;
	add.s64 	%rd40, %rd38, %rd39;
	sub.s64 	%rd7, %rd40, %rd23;
	and.b64  	%rd41, %rd7, 64;
	setp.ne.s64 	%p2, %rd41, 0;
	mov.f32 	%f161, 0f00000000;
	mov.u64 	%rd68, %rd2;
	@%p2 bra 	$L__BB0_3;
	shl.b64 	%rd42, %rd4, 2;
	add.s64 	%rd43, %rd2, %rd42;
	ld.global.f32 	%f10, [%rd43];
	st.shared.f32 	[%r7], %f10;
	shl.b64 	%rd44, %rd5, 2;
	add.s64 	%rd45, %rd65, %rd44;
	ld.global.f32 	%f11, [%rd45];
	st.shared.f32 	[%r8], %f11;
	bar.sync 	0;
	ld.shared.f32 	%f12, [%r6];
	ld.shared.f32 	%f13, [%r9];
	fma.rn.f32 	%f14, %f12, %f13, 0f00000000;
	ld.shared.f32 	%f15, [%r6+4];
	ld.shared.f32 	%f16, [%r9+64];
	fma.rn.f32 	%f17, %f15, %f16, %f14;
	ld.shared.f32 	%f18, [%r6+8];
	ld.shared.f32 	%f19, [%r9+128];
	fma.rn.f32 	%f20, %f18, %f19, %f17;
	ld.shared.f32 	%f21, [%r6+12];
	ld.shared.f32 	%f22, [%r9+192];
	fma.rn.f32 	%f23, %f21, %f22, %f20;
	ld.shared.f32 	%f24, [%r6+16];
	ld.shared.f32 	%f25, [%r9+256];
	fma.rn.f32 	%f26, %f24, %f25, %f23;
	ld.shared.f32 	%f27, [%r6+20];
	ld.shared.f32 	%f28, [%r9+320];
	fma.rn.f32 	%f29, %f27, %f28, %f26;
	ld.shared.f32 	%f30, [%r6+24];
	ld.shared.f32 	%f31, [%r9+384];
	fma.rn.f32 	%f32, %f30, %f31, %f29;
	ld.shared.f32 	%f33, [%r6+28];
	ld.shared.f32 	%f34, [%r9+448];
	fma.rn.f32 	%f35, %f33, %f34, %f32;
	ld.shared.f32 	%f36, [%r6+32];
	ld.shared.f32 	%f37, [%r9+512];
	fma.rn.f32 	%f38, %f36, %f37, %f35;
	ld.shared.f32 	%f39, [%r6+36];
	ld.shared.f32 	%f40, [%r9+576];
	fma.rn.f32 	%f41, %f39, %f40, %f38;
	ld.shared.f32 	%f42, [%r6+40];
	ld.shared.f32 	%f43, [%r9+640];
	fma.rn.f32 	%f44, %f42, %f43, %f41;
	ld.shared.f32 	%f45, [%r6+44];
	ld.shared.f32 	%f46, [%r9+704];
	fma.rn.f32 	%f47, %f45, %f46, %f44;
	ld.shared.f32 	%f48, [%r6+48];
	ld.shared.f32 	%f49, [%r9+768];
	fma.rn.f32 	%f50, %f48, %f49, %f47;
	ld.shared.f32 	%f51, [%r6+52];
	ld.shared.f32 	%f52, [%r9+832];
	fma.rn.f32 	%f53, %f51, %f52, %f50;
	ld.shared.f32 	%f54, [%r6+56];
	ld.shared.f32 	%f55, [%r9+896];
	fma.rn.f32 	%f56, %f54, %f55, %f53;
	ld.shared.f32 	%f57, [%r6+60];
	ld.shared.f32 	%f58, [%r9+960];
	fma.rn.f32 	%f161, %f57, %f58, %f56;
	bar.sync 	0;
	add.s64 	%rd68, %rd2, 64;
	add.s64 	%rd65, %rd65, %rd6;
$L__BB0_3:
	setp.lt.u64 	%p3, %rd7, 64;
	@%p3 bra 	$L__BB0_6;
	ld.param.u64 	%rd62, [_Z18cuda_sgemm_forwardILi16EEvmmmPfS0_S0_S0__param_2];
	shl.b64 	%rd46, %rd5, 2;
	add.s64 	%rd67, %rd65, %rd46;
	shl.b64 	%rd47, %rd62, 2;
	add.s64 	%rd13, %rd2, %rd47;
$L__BB0_5:
	ld.param.u64 	%rd63, [_Z18cuda_sgemm_forwardILi16EEvmmmPfS0_S0_S0__param_2];
	mad.lo.s64 	%rd50, %rd63, %rd28, %rd29;
	shl.b64 	%rd51, %rd50, 2;
	add.s64 	%rd52, %rd68, %rd51;
	ld.global.f32 	%f59, [%rd52];
	st.shared.f32 	[%r7], %f59;
	ld.global.f32 	%f60, [%rd67];
	st.shared.f32 	[%r8], %f60;
	bar.sync 	0;
	ld.shared.f32 	%f61, [%r6];
	ld.shared.f32 	%f62, [%r9];
	fma.rn.f32 	%f63, %f61, %f62, %f161;
	ld.shared.f32 	%f64, [%r6+4];
	ld.shared.f32 	%f65, [%r9+64];
	fma.rn.f32 	%f66, %f64, %f65, %f63;
	ld.shared.f32 	%f67, [%r6+8];
	ld.shared.f32 	%f68, [%r9+128];
	fma.rn.f32 	%f69, %f67, %f68, %f66;
	ld.shared.f32 	%f70, [%r6+12];
	ld.shared.f32 	%f71, [%r9+192];
	fma.rn.f32 	%f72, %f70, %f71, %f69;
	ld.shared.f32 	%f73, [%r6+16];
	ld.shared.f32 	%f74, [%r9+256];
	fma.rn.f32 	%f75, %f73, %f74, %f72;
	ld.shared.f32 	%f76, [%r6+20];
	ld.shared.f32 	%f77, [%r9+320];
	fma.rn.f32 	%f78, %f76, %f77, %f75;
	ld.shared.f32 	%f79, [%r6+24];
	ld.shared.f32 	%f80, [%r9+384];
	fma.rn.f32 	%f81, %f79, %f80, %f78;
	ld.shared.f32 	%f82, [%r6+28];
	ld.shared.f32 	%f83, [%r9+448];
	fma.rn.f32 	%f84, %f82, %f83, %f81;
	ld.shared.f32 	%f85, [%r6+32];
	ld.shared.f32 	%f86, [%r9+512];
	fma.rn.f32 	%f87, %f85, %f86, %f84;
	ld.shared.f32 	%f88, [%r6+36];
	ld.shared.f32 	%f89, [%r9+576];
	fma.rn.f32 	%f90, %f88, %f89, %f87;
	ld.shared.f32 	%f91, [%r6+40];
	ld.shared.f32 	%f92, [%r9+640];
	fma.rn.f32 	%f93, %f91, %f92, %f90;
	ld.shared.f32 	%f94, [%r6+44];
	ld.shared.f32 	%f95, [%r9+704];
	fma.rn.f32 	%f96, %f94, %f95, %f93;
	ld.shared.f32 	%f97, [%r6+48];
	ld.shared.f32 	%f98, [%r9+768];
	fma.rn.f32 	%f99, %f97, %f98, %f96;
	ld.shared.f32 	%f100, [%r6+52];
	ld.shared.f32 	%f101, [%r9+832];
	fma.rn.f32 	%f102, %f100, %f101, %f99;
	ld.shared.f32 	%f103, [%r6+56];
	ld.shared.f32 	%f104, [%r9+896];
	fma.rn.f32 	%f105, %f103, %f104, %f102;
	ld.shared.f32 	%f106, [%r6+60];
	ld.shared.f32 	%f107, [%r9+960];
	fma.rn.f32 	%f108, %f106, %f107, %f105;
	bar.sync 	0;
	ld.global.f32 	%f109, [%rd52+64];
	st.shared.f32 	[%r7], %f109;
	add.s64 	%rd53, %rd67, %rd6;
	ld.global.f32 	%f110, [%rd53];
	st.shared.f32 	[%r8], %f110;
	bar.sync 	0;
	ld.shared.f32 	%f111, [%r6];
	ld.shared.f32 	%f112, [%r9];
	fma.rn.f32 	%f113, %f111, %f112, %f108;
	ld.shared.f32 	%f114, [%r6+4];
	ld.shared.f32 	%f115, [%r9+64];
	fma.rn.f32 	%f116, %f114, %f115, %f113;
	ld.shared.f32 	%f117, [%r6+8];
	ld.shared.f32 	%f118, [%r9+128];
	fma.rn.f32 	%f119, %f117, %f118, %f116;
	ld.shared.f32 	%f120, [%r6+12];
	ld.shared.f32 	%f121, [%r9+192];
	fma.rn.f32 	%f122, %f120, %f121, %f119;
	ld.shared.f32 	%f123, [%r6+16];
	ld.shared.f32 	%f124, [%r9+256];
	fma.rn.f32 	%f125, %f123, %f124, %f122;
	ld.shared.f32 	%f126, [%r6+20];
	ld.shared.f32 	%f127, [%r9+320];
	fma.rn.f32 	%f128, %f126, %f127, %f125;
	ld.shared.f32 	%f129, [%r6+24];
	ld.shared.f32 	%f130, [%r9+384];
	fma.rn.f32 	%f131, %f129, %f130, %f128;
	ld.shared.f32 	%f132, [%r6+28];
	ld.shared.f32 	%f133, [%r9+448];
	fma.rn.f32 	%f134, %f132, %f133, %f131;
	ld.shared.f32 	%f135, [%r6+32];
	ld.shared.f32 	%f136, [%r9+512];
	fma.rn.f32 	%f137, %f135, %f136, %f134;
	ld.shared.f32 	%f138, [%r6+36];
	ld.shared.f32 	%f139, [%r9+576];
	fma.rn.f32 	%f140, %f138, %f139, %f137;
	ld.shared.f32 	%f141, [%r6+40];
	ld.shared.f32 	%f142, [%r9+640];
	fma.rn.f32 	%f143, %f141, %f142, %f140;
	ld.shared.f32 	%f144, [%r6+44];
	ld.shared.f32 	%f145, [%r9+704];
	fma.rn.f32 	%f146, %f144, %f145, %f143;
	ld.shared.f32 	%f147, [%r6+48];
	ld.shared.f32 	%f148, [%r9+768];
	fma.rn.f32 	%f149, %f147, %f148, %f146;
	ld.shared.f32 	%f150, [%r6+52];
	ld.shared.f32 	%f151, [%r9+832];
	fma.rn.f32 	%f152, %f150, %f151, %f149;
	ld.shared.f32 	%f153, [%r6+56];
	ld.shared.f32 	%f154, [%r9+896];
	fma.rn.f32 	%f155, %f153, %f154, %f152;
	ld.shared.f32 	%f156, [%r6+60];
	ld.shared.f32 	%f157, [%r9+960];
	fma.rn.f32 	%f161, %f156, %f157, %f155;
	bar.sync 	0;
	add.s64 	%rd68, %rd68, 128;
	shl.b64 	%rd54, %rd18, 7;
	add.s64 	%rd67, %rd67, %rd54;
	setp.lt.u64 	%p4, %rd68, %rd13;
	@%p4 bra 	$L__BB0_5;
$L__BB0_6:
	ld.param.u64 	%rd64, [_Z18cuda_sgemm_forwardILi16EEvmmmPfS0_S0_S0__param_5];
	cvta.to.global.u64 	%rd55, %rd64;
	add.s32 	%r26, %r4, %r2;
	cvt.u64.u32 	%rd56, %r26;
	add.s32 	%r28, %r5, %r1;
	cvt.u64.u32 	%rd57, %r28;
	mad.lo.s64 	%rd58, %rd18, %rd56, %rd57;
	shl.b64 	%rd59, %rd58, 2;
	add.s64 	%rd60, %rd55, %rd59;
	st.global.f32 	[%rd60], %f161;
	ret;

}


// ===== COMPILED SASS (sm_100) =====

	.target	sm_100

	.elftype	@"ET_EXEC"


//--------------------- .note.nv.tkinfo           --------------------------
	.section	.note.nv.tkinfo,"",@"SHT_NOTE"
	.sectionflags	@"SHF_NOTE_NV_TKINFO"
	.tkinfo
        /*0018*/ 	.word	0x00000002
        /*0030*/ 	.string	""
        /*0030*/ 	.string	"ptxas"
        /*0030*/ 	.string	"Cuda compilation tools, release 13.0, V13.0.88"
        /*0030*/ 	.string	"Build cuda_13.0.r13.0/compiler.36424714_0"
        /*0030*/ 	.string	"-arch sm_100 -m 64 "



//--------------------- .note.nv.cuinfo           --------------------------
	.section	.note.nv.cuinfo,"",@"SHT_NOTE"
	.sectionflags	@"SHF_NOTE_NV_CUINFO"
        /*0018*/ 	.short	0x0002
        /*001a*/ 	.short	0x0064
        /*001c*/ 	.short	0x0082
	.zero		2


//--------------------- .nv.info                  --------------------------
	.section	.nv.info,"",@"SHT_CUDA_INFO"
	.align	4


	//----- nvinfo : EIATTR_REGCOUNT
	.align		4
        /*0000*/ 	.byte	0x04, 0x2f
        /*0002*/ 	.short	(.L_1 - .L_0)
	.align		4
.L_0:
        /*0004*/ 	.word	index@(_Z18cuda_sgemm_forwardILi16EEvmmmPfS0_S0_S0_)
        /*0008*/ 	.word	0x00000020


	//----- nvinfo : EIATTR_FRAME_SIZE
	.align		4
.L_1:
        /*000c*/ 	.byte	0x04, 0x11
        /*000e*/ 	.short	(.L_3 - .L_2)
	.align		4
.L_2:
        /*0010*/ 	.word	index@(_Z18cuda_sgemm_forwardILi16EEvmmmPfS0_S0_S0_)
        /*0014*/ 	.word	0x00000000


	//----- nvinfo : EIATTR_MIN_STACK_SIZE
	.align		4
.L_3:
        /*0018*/ 	.byte	0x04, 0x12
        /*001a*/ 	.short	(.L_5 - .L_4)
	.align		4
.L_4:
        /*001c*/ 	.word	index@(_Z18cuda_sgemm_forwardILi16EEvmmmPfS0_S0_S0_)
        /*0020*/ 	.word	0x00000000
.L_5:


//--------------------- .nv.compat                --------------------------
	.section	.nv.compat,"",@"SHT_CUDA_COMPAT_INFO"
	.align	4
        /*0000*/ 	.byte	0x02, 0x09, 0x00, 0x00, 0x02, 0x02, 0x01, 0x00, 0x02, 0x05, 0x05, 0x00, 0x03, 0x07, 0x01, 0x01
        /*0010*/ 	.byte	0x02, 0x03, 0x00, 0x00, 0x02, 0x06, 0x01, 0x00, 0x04, 0x0b, 0x08, 0x00, 0x09, 0x00, 0x00, 0x00
        /*0020*/ 	.byte	0x00, 0x00, 0x00, 0x00


//--------------------- .nv.info._Z18cuda_sgemm_forwardILi16EEvmmmPfS0_S0_S0_ --------------------------
	.section	.nv.info._Z18cuda_sgemm_forwardILi16EEvmmmPfS0_S0_S0_,"",@"SHT_CUDA_INFO"
	.sectionflags	@""
	.align	4


	//----- nvinfo : EIATTR_CUDA_API_VERSION
	.align		4
        /*0000*/ 	.byte	0x04, 0x37
        /*0002*/ 	.short	(.L_7 - .L_6)
.L_6:
        /*0004*/ 	.word	0x00000082


	//----- nvinfo : EIATTR_KPARAM_INFO
	.align		4
.L_7:
        /*0008*/ 	.byte	0x04, 0x17
        /*000a*/ 	.short	(.L_9 - .L_8)
.L_8:
        /*000c*/ 	.word	0x00000000
        /*0010*/ 	.short	0x0006
        /*0012*/ 	.short	0x0030
        /*0014*/ 	.byte	0x00, 0xf5, 0x21, 0x00


	//----- nvinfo : EIATTR_KPARAM_INFO
	.align		4
.L_9:
        /*0018*/ 	.byte	0x04, 0x17
        /*001a*/ 	.short	(.L_11 - .L_10)
.L_10:
        /*001c*/ 	.word	0x00000000
        /*0020*/ 	.short	0x0005
        /*0022*/ 	.short	0x0028
        /*0024*/ 	.byte	0x00, 0xf5, 0x21, 0x00


	//----- nvinfo : EIATTR_KPARAM_INFO
	.align		4
.L_11:
        /*0028*/ 	.byte	0x04, 0x17
        /*002a*/ 	.short	(.L_13 - .L_12)
.L_12:
        /*002c*/ 	.word	0x00000000
        /*0030*/ 	.short	0x0004
        /*0032*/ 	.short	0x0020
        /*0034*/ 	.byte	0x00, 0xf5, 0x21, 0x00


	//----- nvinfo : EIATTR_KPARAM_INFO
	.align		4
.L_13:
        /*0038*/ 	.byte	0x04, 0x17
        /*003a*/ 	.short	(.L_15 - .L_14)
.L_14:
        /*003c*/ 	.word	0x00000000
        /*0040*/ 	.short	0x0003
        /*0042*/ 	.short	0x0018
        /*0044*/ 	.byte	0x00, 0xf5, 0x21, 0x00


	//----- nvinfo : EIATTR_KPARAM_INFO
	.align		4
.L_15:
        /*0048*/ 	.byte	0x04, 0x17
        /*004a*/ 	.short	(.L_17 - .L_16)
.L_16:
        /*004c*/ 	.word	0x00000000
        /*0050*/ 	.short	0x0002
        /*0052*/ 	.short	0x0010
        /*0054*/ 	.byte	0x00, 0xf0, 0x21, 0x00


	//----- nvinfo : EIATTR_KPARAM_INFO
	.align		4
.L_17:
        /*0058*/ 	.byte	0x04, 0x17
        /*005a*/ 	.short	(.L_19 - .L_18)
.L_18:
        /*005c*/ 	.word	0x00000000
        /*0060*/ 	.short	0x0001
        /*0062*/ 	.short	0x0008
        /*0064*/ 	.byte	0x00, 0xf0, 0x21, 0x00


	//----- nvinfo : EIATTR_KPARAM_INFO
	.align		4
.L_19:
        /*0068*/ 	.byte	0x04, 0x17
        /*006a*/ 	.short	(.L_21 - .L_20)
.L_20:
        /*006c*/ 	.word	0x00000000
        /*0070*/ 	.short	0x0000
        /*0072*/ 	.short	0x0000
        /*0074*/ 	.byte	0x00, 0xf0, 0x21, 0x00


	//----- nvinfo : EIATTR_SPARSE_MMA_MASK
	.align		4
.L_21:
        /*0078*/ 	.byte	0x03, 0x50
        /*007a*/ 	.short	0x0000


	//----- nvinfo : EIATTR_MAXREG_COUNT
	.align		4
        /*007c*/ 	.byte	0x03, 0x1b
        /*007e*/ 	.short	0x00ff


	//----- nvinfo : EIATTR_NUM_BARRIERS
	.align		4
        /*0080*/ 	.byte	0x02, 0x4c
        /*0082*/ 	.byte	0x01
	.zero		1


	//----- nvinfo : EIATTR_MERCURY_ISA_VERSION
	.align		4
        /*0084*/ 	.byte	0x03, 0x5f
        /*0086*/ 	.short	0x0101


	//----- nvinfo : EIATTR_VRC_CTA_INIT_COUNT
	.align		4
        /*0088*/ 	.byte	0x02, 0x4a
	.zero		1
	.zero		1


	//----- nvinfo : EIATTR_EXIT_INSTR_OFFSETS
	.align		4
        /*008c*/ 	.byte	0x04, 0x1c
        /*008e*/ 	.short	(.L_23 - .L_22)


	//   ....[0]....
.L_22:
        /*0090*/ 	.word	0x00000f00


	//----- nvinfo : EIATTR_CBANK_PARAM_SIZE
	.align		4
.L_23:
        /*0094*/ 	.byte	0x03, 0x19
        /*0096*/ 	.short	0x0038


	//----- nvinfo : EIATTR_PARAM_CBANK
	.align		4
        /*0098*/ 	.byte	0x04, 0x0a
        /*009a*/ 	.short	(.L_25 - .L_24)
	.align		4
.L_24:
        /*009c*/ 	.word	index@(.nv.constant0._Z18cuda_sgemm_forwardILi16EEvmmmPfS0_S0_S0_)
        /*00a0*/ 	.short	0x0380
        /*00a2*/ 	.short	0x0038


	//----- nvinfo : EIATTR_SW_WAR
	.align		4
.L_25:
        /*00a4*/ 	.byte	0x04, 0x36
        /*00a6*/ 	.short	(.L_27 - .L_26)
.L_26:
        /*00a8*/ 	.word	0x00000008
.L_27:


//--------------------- .nv.callgraph             --------------------------
	.section	.nv.callgraph,"",@"SHT_CUDA_CALLGRAPH"
	.align	4
	.sectionentsize	8
	.align		4
        /*0000*/ 	.word	0x00000000
	.align		4
        /*0004*/ 	.word	0xffffffff
	.align		4
        /*0008*/ 	.word	0x00000000
	.align		4
        /*000c*/ 	.word	0xfffffffe
	.align		4
        /*0010*/ 	.word	0x00000000
	.align		4
        /*0014*/ 	.word	0xfffffffd
	.align		4
        /*0018*/ 	.word	0x00000000
	.align		4
        /*001c*/ 	.word	0xfffffffc


//--------------------- .text._Z18cuda_sgemm_forwardILi16EEvmmmPfS0_S0_S0_ --------------------------
	.section	.text._Z18cuda_sgemm_forwardILi16EEvmmmPfS0_S0_S0_,"ax",@progbits
	.align	128
        .global         _Z18cuda_sgemm_forwardILi16EEvmmmPfS0_S0_S0_
        .type           _Z18cuda_sgemm_forwardILi16EEvmmmPfS0_S0_S0_,@function
        .size           _Z18cuda_sgemm_forwardILi16EEvmmmPfS0_S0_S0_,(.L_x_4 - _Z18cuda_sgemm_forwardILi16EEvmmmPfS0_S0_S0_)
        .other          _Z18cuda_sgemm_forwardILi16EEvmmmPfS0_S0_S0_,@"STO_CUDA_ENTRY STV_DEFAULT"
_Z18cuda_sgemm_forwardILi16EEvmmmPfS0_S0_S0_:
.text._Z18cuda_sgemm_forwardILi16EEvmmmPfS0_S0_S0_:
[----:B------:R-:W-:Y:S01]  /*0000*/  LDC R1, c[0x0][0x37c] ;  /* 0x0000df00ff017b82 */ /* 0x000fe20000000800 */
[----:B------:R-:W0:Y:S07]  /*0010*/  LDCU.64 UR4, c[0x0][0x390] ;  /* 0x00007200ff0477ac */ /* 0x000e2e0008000a00 */
[----:B------:R-:W1:Y:S01]  /*0020*/  S2UR UR17, SR_CTAID.Y ;  /* 0x00000000001179c3 */ /* 0x000e620000002600 */
[----:B------:R-:W2:Y:S01]  /*0030*/  S2R R18, SR_TID.X ;  /* 0x0000000000127919 */ /* 0x000ea20000002100 */
[----:B------:R-:W-:Y:S01]  /*0040*/  HFMA2 R7, -RZ, RZ, 0, 0 ;  /* 0x00000000ff077431 */ /* 0x000fe200000001ff */
[----:B------:R-:W3:Y:S01]  /*0050*/  LDCU.64 UR22, c[0x0][0x358] ;  /* 0x00006b00ff1677ac */ /* 0x000ee20008000a00 */
[----:B------:R-:W4:Y:S04]  /*0060*/  S2R R0, SR_TID.Y ;  /* 0x0000000000007919 */ /* 0x000f280000002200 */
[----:B------:R-:W5:Y:S01]  /*0070*/  S2UR UR16, SR_CTAID.X ;  /* 0x00000000001079c3 */ /* 0x000f620000002500 */
[----:B0-----:R-:W-:-:S04]  /*0080*/  UISETP.GE.U32.AND UP0, UPT, UR4, 0x1, UPT ;  /* 0x000000010400788c */ /* 0x001fc8000bf06070 */
[----:B------:R-:W-:Y:S02]  /*0090*/  UISETP.GE.AND.EX UP0, UPT, UR5, URZ, UPT, UP0 ;  /* 0x000000ff0500728c */ /* 0x000fe4000bf06300 */
[----:B-1----:R-:W-:Y:S02]  /*00a0*/  USHF.L.U32 UR26, UR17, 0x4, URZ ;  /* 0x00000004111a7899 */ /* 0x002fe400080006ff */
[----:B-----5:R-:W-:-:S05]  /*00b0*/  USHF.L.U32 UR16, UR16, 0x4, URZ ;  /* 0x0000000410107899 */ /* 0x020fca00080006ff */
[----:B--23--:R-:W-:Y:S07]  /*00c0*/  BRA.U !UP0, `(.L_x_0) ;  /* 0x0000000d08647547 */ /* 0x00cfee000b800000 */
[----:B------:R-:W0:Y:S01]  /*00d0*/  LDCU.64 UR24, c[0x0][0x398] ;  /* 0x00007300ff1877ac */ /* 0x000e220008000a00 */
[----:B------:R-:W1:Y:S01]  /*00e0*/  LDC.64 R8, c[0x0][0x388] ;  /* 0x0000e200ff087b82 */ /* 0x000e620000000a00 */
[----:B------:R-:W-:Y:S01]  /*00f0*/  MOV R19, RZ ;  /* 0x000000ff00137202 */ /* 0x000fe20000000f00 */
[----:B------:R-:W2:Y:S01]  /*0100*/  LDCU.64 UR14, c[0x0][0x398] ;  /* 0x00007300ff0e77ac */ /* 0x000ea20008000a00 */
[----:B------:R-:W-:Y:S01]  /*0110*/  MOV R7, RZ ;  /* 0x000000ff00077202 */ /* 0x000fe20000000f00 */
[----:B----4-:R-:W-:Y:S01]  /*0120*/  IMAD.WIDE.U32 R20, R0, UR4, R18 ;  /* 0x0000000400147c25 */ /* 0x010fe2000f8e0012 */
[----:B------:R-:W-:Y:S02]  /*0130*/  UIMAD.WIDE.U32 UR10, UR17, UR4, URZ ;  /* 0x00000004110a72a5 */ /* 0x000fe4000f8e00ff */
[----:B------:R-:W-:Y:S02]  /*0140*/  UIMAD.WIDE.U32 UR6, UR17, 0x40, URZ ;  /* 0x00000040110678a5 */ /* 0x000fe4000f8e00ff */
[----:B------:R-:W-:-:S02]  /*0150*/  UIMAD UR20, UR17, UR5, UR11 ;  /* 0x00000005111472a4 */ /* 0x000fc4000f8e020b */
[----:B------:R-:W-:Y:S02]  /*0160*/  USHF.L.U32 UR19, UR10, 0x6, URZ ;  /* 0x000000060a137899 */ /* 0x000fe400080006ff */
[----:B------:R-:W-:Y:S01]  /*0170*/  ULOP3.LUT UR6, UR6, 0x4, URZ, 0xfc, !UPT ;  /* 0x0000000406067892 */ /* 0x000fe2000f8efcff */
[----:B------:R-:W3:Y:S01]  /*0180*/  LDCU.64 UR12, c[0x0][0x3a0] ;  /* 0x00007400ff0c77ac */ /* 0x000ee20008000a00 */
[----:B------:R-:W-:Y:S02]  /*0190*/  USHF.L.U64.HI UR20, UR10, 0x6, UR20 ;  /* 0x000000060a147899 */ /* 0x000fe40008010214 */
[----:B0-----:R-:W-:Y:S02]  /*01a0*/  UIADD3 UR17, UP0, UPT, UR19, UR24, URZ ;  /* 0x0000001813117290 */ /* 0x001fe4000ff1e0ff */
[----:B------:R-:W-:Y:S02]  /*01b0*/  UIMAD UR7, UR7, UR4, URZ ;  /* 0x00000004070772a4 */ /* 0x000fe4000f8e02ff */
[----:B--2---:R-:W-:Y:S01]  /*01c0*/  UIMAD.WIDE.U32 UR10, UR6, UR4, UR14 ;  /* 0x00000004060a72a5 */ /* 0x004fe2000f8e000e */
[----:B------:R-:W0:Y:S01]  /*01d0*/  S2UR UR14, SR_CgaCtaId ;  /* 0x00000000000e79c3 */ /* 0x000e220000008800 */
[----:B------:R-:W-:-:S02]  /*01e0*/  UIADD3 UR17, UP1, UPT, UR17, 0x40, URZ ;  /* 0x0000004011117890 */ /* 0x000fc4000ff3e0ff */
[----:B------:R-:W-:Y:S02]  /*01f0*/  UIMAD UR7, UR6, UR5, UR7 ;  /* 0x00000005060772a4 */ /* 0x000fe4000f8e0207 */
[----:B------:R-:W-:Y:S02]  /*0200*/  UIADD3.X UR18, UPT, UPT, URZ, UR20, UR25, UP1, UP0 ;  /* 0x00000014ff127290 */ /* 0x000fe40008fe0419 */
[----:B------:R-:W-:Y:S02]  /*0210*/  UIADD3 UR15, UPT, UPT, UR11, UR7, URZ ;  /* 0x000000070b0f7290 */ /* 0x000fe4000fffe0ff */
[----:B------:R-:W-:Y:S02]  /*0220*/  UISETP.GT.U32.AND UP0, UPT, UR17, UR10, UPT ;  /* 0x0000000a1100728c */ /* 0x000fe4000bf04070 */
[----:B------:R-:W-:Y:S02]  /*0230*/  UIMAD.WIDE.U32 UR8, UR26, UR4, URZ ;  /* 0x000000041a0872a5 */ /* 0x000fe4000f8e00ff */
[----:B------:R-:W-:-:S02]  /*0240*/  UISETP.GT.U32.AND.EX UP0, UPT, UR18, UR15, UPT, UP0 ;  /* 0x0000000f1200728c */ /* 0x000fc4000bf04100 */
[----:B------:R-:W-:Y:S02]  /*0250*/  UIMAD UR21, UR26, UR5, UR9 ;  /* 0x000000051a1572a4 */ /* 0x000fe4000f8e0209 */
[----:B---3--:R-:W-:Y:S02]  /*0260*/  UIMAD.WIDE.U32 UR6, UR16, 0x4, UR12 ;  /* 0x00000004100678a5 */ /* 0x008fe4000f8e000c */
[----:B------:R-:W-:Y:S02]  /*0270*/  ULOP3.LUT UR9, URZ, UR19, URZ, 0x33, !UPT ;  /* 0x00000013ff097292 */ /* 0x000fe4000f8e33ff */
[----:B------:R-:W-:Y:S02]  /*0280*/  USEL UR11, UR17, UR10, UP0 ;  /* 0x0000000a110b7287 */ /* 0x000fe40008000000 */
[----:B------:R-:W-:Y:S01]  /*0290*/  ULEA UR13, UP1, UR8, UR24, 0x2 ;  /* 0x00000018080d7291 */ /* 0x000fe2000f8210ff */
[----:B------:R-:W-:Y:S01]  /*02a0*/  MOV R16, UR6 ;  /* 0x0000000600107c02 */ /* 0x000fe20008000f00 */
[----:B------:R-:W-:Y:S01]  /*02b0*/  USEL UR12, UR18, UR15, UP0 ;  /* 0x0000000f120c7287 */ /* 0x000fe20008000000 */
[----:B------:R-:W-:Y:S01]  /*02c0*/  MOV R2, UR6 ;  /* 0x0000000600027c02 */ /* 0x000fe20008000f00 */
[----:B------:R-:W-:Y:S01]  /*02d0*/  ULOP3.LUT UR10, URZ, UR20, URZ, 0x33, !UPT ;  /* 0x00000014ff0a7292 */ /* 0x000fe2000f8e33ff */
[----:B------:R-:W-:Y:S01]  /*02e0*/  MOV R3, UR7 ;  /* 0x0000000700037c02 */ /* 0x000fe20008000f00 */
[----:B------:R-:W-:Y:S01]  /*02f0*/  UIADD3 UR9, UP0, UP2, UR11, -UR24, UR9 ;  /* 0x800000180b097290 */ /* 0x000fe2000fa1e009 */
[----:B------:R-:W-:Y:S01]  /*0300*/  MOV R17, UR7 ;  /* 0x0000000700117c02 */ /* 0x000fe20008000f00 */
[----:B------:R-:W-:Y:S01]  /*0310*/  ULEA.HI.X UR11, UR8, UR25, UR21, 0x2, UP1 ;  /* 0x00000019080b7291 */ /* 0x000fe200088f1415 */
[----:B------:R-:W-:Y:S01]  /*0320*/  MOV R17, R3 ;  /* 0x0000000300117202 */ /* 0x000fe20000000f00 */
[----:B------:R-:W-:Y:S01]  /*0330*/  UMOV UR6, 0x400 ;  /* 0x0000040000067882 */ /* 0x000fe20000000000 */
[----:B------:R-:W-:Y:S01]  /*0340*/  UIADD3.X UR8, UPT, UPT, UR12, ~UR25, UR10, UP0, UP2 ;  /* 0x800000190c087290 */ /* 0x000fe200087e440a */
[----:B-1----:R-:W-:Y:S01]  /*0350*/  SHF.L.U32 R2, R8, 0x6, RZ ;  /* 0x0000000608027819 */ /* 0x002fe200000006ff */
[----:B0-----:R-:W-:Y:S01]  /*0360*/  ULEA UR10, UR14, UR6, 0x18 ;  /* 0x000000060e0a7291 */ /* 0x001fe2000f8ec0ff */
[----:B------:R-:W-:Y:S01]  /*0370*/  IMAD R3, R0, UR5, R21 ;  /* 0x0000000500037c24 */ /* 0x000fe2000f8e0215 */
[----:B------:R-:W-:-:S02]  /*0380*/  ULOP3.LUT UP1, URZ, UR9, 0x40, URZ, 0xc0, !UPT ;  /* 0x0000004009ff7892 */ /* 0x000fc4000f82c0ff */
[----:B------:R-:W-:Y:S02]  /*0390*/  UIADD3 UR6, UPT, UPT, UR6, 0x400, URZ ;  /* 0x0000040006067890 */ /* 0x000fe4000fffe0ff */
[----:B------:R-:W-:Y:S01]  /*03a0*/  UISETP.GE.U32.AND UP0, UPT, UR9, 0x40, UPT ;  /* 0x000000400900788c */ /* 0x000fe2000bf06070 */
[----:B------:R-:W-:Y:S01]  /*03b0*/  LEA R10, R0, UR10, 0x6 ;  /* 0x0000000a000a7c11 */ /* 0x000fe2000f8e30ff */
[----:B------:R-:W-:Y:S02]  /*03c0*/  ULEA UR6, UR14, UR6, 0x18 ;  /* 0x000000060e067291 */ /* 0x000fe4000f8ec0ff */
[----:B------:R-:W-:Y:S01]  /*03d0*/  UISETP.GE.U32.AND.EX UP0, UPT, UR8, URZ, UPT, UP0 ;  /* 0x000000ff0800728c */ /* 0x000fe2000bf06100 */
[----:B------:R-:W-:Y:S02]  /*03e0*/  UMOV UR7, UR13 ;  /* 0x0000000d00077c82 */ /* 0x000fe40008000000 */
[----:B------:R-:W-:Y:S01]  /*03f0*/  UMOV UR8, UR11 ;  /* 0x0000000b00087c82 */ /* 0x000fe20008000000 */
[----:B------:R-:W-:Y:S01]  /*0400*/  LEA R11, R18, UR6, 0x2 ;  /* 0x00000006120b7c11 */ /* 0x000fe2000f8e10ff */
[----:B------:R-:W-:Y:S06]  /*0410*/  BRA.U UP1, `(.L_x_1) ;  /* 0x0000000101e47547 */ /* 0x000fec000b800000 */
[----:B------:R-:W-:Y:S01]  /*0420*/  HFMA2 R5, -RZ, RZ, 0, 0 ;  /* 0x00000000ff057431 */ /* 0x000fe200000001ff */
[----:B------:R-:W-:Y:S02]  /*0430*/  MOV R4, R18 ;  /* 0x0000001200047202 */ /* 0x000fe40000000f00 */
[----:B------:R-:W-:-:S04]  /*0440*/  LEA R14, P0, R20, UR13, 0x2 ;  /* 0x0000000d140e7c11 */ /* 0x000fc8000f8010ff */
[----:B------:R-:W-:Y:S01]  /*0450*/  LEA.HI.X R15, R20, UR11, R3, 0x2, P0 ;  /* 0x0000000b140f7c11 */ /* 0x000fe200080f1403 */
[----:B------:R-:W-:-:S04]  /*0460*/  IMAD.WIDE.U32 R4, R0, R8, R4 ;  /* 0x0000000800047225 */ /* 0x000fc800078e0004 */
[----:B------:R-:W2:Y:S01]  /*0470*/  LDG.E R22, desc[UR22][R14.64] ;  /* 0x000000160e167981 */ /* 0x000ea2000c1e1900 */
[----:B------:R-:W-:Y:S01]  /*0480*/  IMAD R5, R0, R9, R5 ;  /* 0x0000000900057224 */ /* 0x000fe200078e0205 */
[----:B------:R-:W-:-:S04]  /*0490*/  LEA R12, P1, R4, R16, 0x2 ;  /* 0x00000010040c7211 */ /* 0x000fc800078210ff */
[----:B------:R-:W-:-:S05]  /*04a0*/  LEA.HI.X R13, R4, R17, R5, 0x2, P1 ;  /* 0x00000011040d7211 */ /* 0x000fca00008f1405 */
[----:B------:R-:W3:Y:S01]  /*04b0*/  LDG.E R26, desc[UR22][R12.64] ;  /* 0x000000160c1a7981 */ /* 0x000ee2000c1e1900 */
[----:B------:R-:W-:Y:S02]  /*04c0*/  LEA R5, R18, R10, 0x2 ;  /* 0x0000000a12057211 */ /* 0x000fe400078e10ff */
[----:B------:R-:W-:Y:S02]  /*04d0*/  LEA R28, R0, R11, 0x6 ;  /* 0x0000000b001c7211 */ /* 0x000fe400078e30ff */
[----:B------:R-:W-:Y:S01]  /*04e0*/  IADD3 R16, P0, PT, R16, R2, RZ ;  /* 0x0000000210107210 */ /* 0x000fe20007f1e0ff */
[----:B------:R-:W-:-:S04]  /*04f0*/  UIADD3 UR7, UP1, UPT, UR13, 0x40, URZ ;  /* 0x000000400d077890 */ /* 0x000fc8000ff3e0ff */
[----:B------:R-:W-:Y:S01]  /*0500*/  UIADD3.X UR8, UPT, UPT, URZ, UR11, URZ, UP1, !UPT ;  /* 0x0000000bff087290 */ /* 0x000fe20008ffe4ff */
[----:B--2---:R-:W-:Y:S04]  /*0510*/  STS [R5], R22 ;  /* 0x0000001605007388 */ /* 0x004fe80000000800 */
[----:B---3--:R-:W-:Y:S01]  /*0520*/  STS [R28], R26 ;  /* 0x0000001a1c007388 */ /* 0x008fe20000000800 */
[----:B------:R-:W-:Y:S06]  /*0530*/  BAR.SYNC.DEFER_BLOCKING 0x0 ;  /* 0x0000000000007b1d */ /* 0x000fec0000010000 */
[----:B------:R-:W-:Y:S04]  /*0540*/  LDS R27, [R11] ;  /* 0x000000000b1b7984 */ /* 0x000fe80000000800 */
[----:B------:R-:W0:Y:S04]  /*0550*/  LDS.128 R4, [R10] ;  /* 0x000000000a047984 */ /* 0x000e280000000c00 */
[----:B------:R-:W1:Y:S04]  /*0560*/  LDS R29, [R11+0x40] ;  /* 0x000040000b1d7984 */ /* 0x000e680000000800 */
[----:B------:R-:W2:Y:S04]  /*0570*/  LDS R23, [R11+0x80] ;  /* 0x000080000b177984 */ /* 0x000ea80000000800 */
[----:B------:R-:W3:Y:S04]  /*0580*/  LDS R24, [R11+0xc0] ;  /* 0x0000c0000b187984 */ /* 0x000ee80000000800 */
[----:B------:R-:W-:Y:S04]  /*0590*/  LDS R25, [R11+0x100] ;  /* 0x000100000b197984 */ /* 0x000fe80000000800 */
[----:B------:R-:W4:Y:S04]  /*05a0*/  LDS.128 R12, [R10+0x10] ;  /* 0x000010000a0c7984 */ /* 0x000f280000000c00 */
[----:B------:R-:W5:Y:S04]  /*05b0*/  LDS R22, [R11+0x140] ;  /* 0x000140000b167984 */ /* 0x000f680000000800 */
[----:B------:R-:W-:Y:S01]  /*05c0*/  LDS R26, [R11+0x1c0] ;  /* 0x0001c0000b1a7984 */ /* 0x000fe20000000800 */
[----:B0-----:R-:W-:-:S03]  /*05d0*/  FFMA R4, R4, R27, RZ ;  /* 0x0000001b04047223 */ /* 0x001fc600000000ff */
[----:B------:R-:W0:Y:S01]  /*05e0*/  LDS R27, [R11+0x180] ;  /* 0x000180000b1b7984 */ /* 0x000e220000000800 */
[----:B-1----:R-:W-:-:S04]  /*05f0*/  FFMA R4, R29, R5, R4 ;  /* 0x000000051d047223 */ /* 0x002fc80000000004 */
[----:B--2---:R-:W-:-:S04]  /*0600*/  FFMA R23, R23, R6, R4 ;  /* 0x0000000617177223 */ /* 0x004fc80000000004 */
[----:B---3--:R-:W-:Y:S02]  /*0610*/  FFMA R29, R24, R7, R23 ;  /* 0x00000007181d7223 */ /* 0x008fe40000000017 */
[----:B------:R-:W-:Y:S04]  /*0620*/  LDS R23, [R11+0x200] ;  /* 0x000200000b177984 */ /* 0x000fe80000000800 */
[----:B------:R-:W1:Y:S04]  /*0630*/  LDS.128 R4, [R10+0x20] ;  /* 0x000020000a047984 */ /* 0x000e680000000c00 */
[----:B------:R-:W2:Y:S01]  /*0640*/  LDS R24, [R11+0x240] ;  /* 0x000240000b187984 */ /* 0x000ea20000000800 */
[----:B----4-:R-:W-:-:S04]  /*0650*/  FFMA R25, R12, R25, R29 ;  /* 0x000000190c197223 */ /* 0x010fc8000000001d */
[----:B-----5:R-:W-:Y:S02]  /*0660*/  FFMA R22, R22, R13, R25 ;  /* 0x0000000d16167223 */ /* 0x020fe40000000019 */
[----:B------:R-:W3:Y:S02]  /*0670*/  LDS R25, [R11+0x280] ;  /* 0x000280000b197984 */ /* 0x000ee40000000800 */
[----:B0-----:R-:W-:Y:S02]  /*0680*/  FFMA R27, R27, R14, R22 ;  /* 0x0000000e1b1b7223 */ /* 0x001fe40000000016 */
[----:B------:R-:W0:Y:S02]  /*0690*/  LDS R22, [R11+0x2c0] ;  /* 0x0002c0000b167984 */ /* 0x000e240000000800 */
[----:B------:R-:W-:Y:S02]  /*06a0*/  FFMA R29, R26, R15, R27 ;  /* 0x0000000f1a1d7223 */ /* 0x000fe4000000001b */
[----:B------:R-:W-:Y:S04]  /*06b0*/  LDS R27, [R11+0x300] ;  /* 0x000300000b1b7984 */ /* 0x000fe80000000800 */
[----:B------:R-:W4:Y:S01]  /*06c0*/  LDS.128 R12, [R10+0x30] ;  /* 0x000030000a0c7984 */ /* 0x000f220000000c00 */
[----:B-1----:R-:W-:-:S03]  /*06d0*/  FFMA R23, R4, R23, R29 ;  /* 0x0000001704177223 */ /* 0x002fc6000000001d */
[----:B------:R-:W1:Y:S01]  /*06e0*/  LDS R4, [R11+0x340] ;  /* 0x000340000b047984 */ /* 0x000e620000000800 */
[----:B--2---:R-:W-:-:S03]  /*06f0*/  FFMA R26, R24, R5, R23 ;  /* 0x00000005181a7223 */ /* 0x004fc60000000017 */
[----:B------:R-:W2:Y:S04]  /*0700*/  LDS R5, [R11+0x380] ;  /* 0x000380000b057984 */ /* 0x000ea80000000800 */
[----:B------:R-:W5:Y:S01]  /*0710*/  LDS R24, [R11+0x3c0] ;  /* 0x0003c0000b187984 */ /* 0x000f620000000800 */
[----:B---3--:R-:W-:Y:S01]  /*0720*/  FFMA R25, R25, R6, R26 ;  /* 0x0000000619197223 */ /* 0x008fe2000000001a */
[----:B------:R-:W-:-:S03]  /*0730*/  SHF.L.U64.HI R6, R8, 0x6, R9 ;  /* 0x0000000608067819 */ /* 0x000fc60000010209 */
[----:B0-----:R-:W-:-:S04]  /*0740*/  FFMA R7, R22, R7, R25 ;  /* 0x0000000716077223 */ /* 0x001fc80000000019 */
[----:B----4-:R-:W-:-:S04]  /*0750*/  FFMA R7, R12, R27, R7 ;  /* 0x0000001b0c077223 */ /* 0x010fc80000000007 */
[----:B-1----:R-:W-:-:S04]  /*0760*/  FFMA R4, R4, R13, R7 ;  /* 0x0000000d04047223 */ /* 0x002fc80000000007 */
[----:B--2---:R-:W-:Y:S01]  /*0770*/  FFMA R5, R5, R14, R4 ;  /* 0x0000000e05057223 */ /* 0x004fe20000000004 */
[----:B------:R-:W-:-:S03]  /*0780*/  IADD3.X R17, PT, PT, R17, R6, RZ, P0, !PT ;  /* 0x0000000611117210 */ /* 0x000fc600007fe4ff */
[----:B-----5:R-:W-:Y:S01]  /*0790*/  FFMA R7, R24, R15, R5 ;  /* 0x0000000f18077223 */ /* 0x020fe20000000005 */
[----:B------:R-:W-:Y:S06]  /*07a0*/  BAR.SYNC.DEFER_BLOCKING 0x0 ;  /* 0x0000000000007b1d */ /* 0x000fec0000010000 */
.L_x_1:
[----:B------:R-:W-:Y:S05]  /*07b0*/  BRA.U !UP0, `(.L_x_0) ;  /* 0x0000000508a87547 */ /* 0x000fea000b800000 */
[----:B------:R-:W-:Y:S01]  /*07c0*/  HFMA2 R5, -RZ, RZ, 0, 0 ;  /* 0x00000000ff057431 */ /* 0x000fe200000001ff */
[----:B------:R-:W-:Y:S01]  /*07d0*/  MOV R4, R18 ;  /* 0x0000001200047202 */ /* 0x000fe20000000f00 */
[----:B------:R-:W-:-:S04]  /*07e0*/  ULEA UR6, UP0, UR4, UR13, 0x2 ;  /* 0x0000000d04067291 */ /* 0x000fc8000f8010ff */
[----:B------:R-:W-:Y:S01]  /*07f0*/  ULEA.HI.X UR4, UR4, UR11, UR5, 0x2, UP0 ;  /* 0x0000000b04047291 */ /* 0x000fe200080f1405 */
[----:B------:R-:W-:-:S04]  /*0800*/  IMAD.WIDE.U32 R4, R0, R8, R4 ;  /* 0x0000000800047225 */ /* 0x000fc800078e0004 */
[----:B------:R-:W-:Y:S01]  /*0810*/  IMAD R5, R0, R9, R5 ;  /* 0x0000000900057224 */ /* 0x000fe200078e0205 */
[----:B------:R-:W-:-:S04]  /*0820*/  LEA R16, P0, R4, R16, 0x2 ;  /* 0x0000001004107211 */ /* 0x000fc800078010ff */
[----:B------:R-:W-:-:S09]  /*0830*/  LEA.HI.X R17, R4, R17, R5, 0x2, P0 ;  /* 0x0000001104117211 */ /* 0x000fd200000f1405 */
.L_x_2:
[C---:B------:R-:W-:Y:S01]  /*0840*/  LEA R24, P0, R20.reuse, UR7, 0x2 ;  /* 0x0000000714187c11 */ /* 0x040fe2000f8010ff */
[----:B------:R-:W2:Y:S03]  /*0850*/  LDG.E R5, desc[UR22][R16.64] ;  /* 0x0000001610057981 */ /* 0x000ea6000c1e1900 */
[----:B------:R-:W-:-:S05]  /*0860*/  LEA.HI.X R25, R20, UR8, R3, 0x2, P0 ;  /* 0x0000000814197c11 */ /* 0x000fca00080f1403 */
[----:B------:R-:W3:Y:S01]  /*0870*/  LDG.E R4, desc[UR22][R24.64] ;  /* 0x0000001618047981 */ /* 0x000ee2000c1e1900 */
[----:B------:R-:W-:Y:S02]  /*0880*/  LEA R23, R18, R10, 0x2 ;  /* 0x0000000a12177211 */ /* 0x000fe400078e10ff */
[----:B------:R-:W-:-:S03]  /*0890*/  LEA R22, R0, R11, 0x6 ;  /* 0x0000000b00167211 */ /* 0x000fc600078e30ff */
[----:B---3--:R-:W-:Y:S04]  /*08a0*/  STS [R23], R4 ;  /* 0x0000000417007388 */ /* 0x008fe80000000800 */
[----:B--2---:R-:W-:Y:S01]  /*08b0*/  STS [R22], R5 ;  /* 0x0000000516007388 */ /* 0x004fe20000000800 */
[----:B------:R-:W-:Y:S06]  /*08c0*/  BAR.SYNC.DEFER_BLOCKING 0x0 ;  /* 0x0000000000007b1d */ /* 0x000fec0000010000 */
[----:B------:R-:W-:Y:S04]  /*08d0*/  LDS R6, [R11] ;  /* 0x000000000b067984 */ /* 0x000fe80000000800 */
[----:B------:R-:W0:Y:S04]  /*08e0*/  LDS.128 R12, [R10] ;  /* 0x000000000a0c7984 */ /* 0x000e280000000c00 */
[----:B------:R-:W1:Y:S04]  /*08f0*/  LDS R27, [R11+0x40] ;  /* 0x000040000b1b7984 */ /* 0x000e680000000800 */
[----:B------:R-:W2:Y:S04]  /*0900*/  LDS R28, [R11+0x80] ;  /* 0x000080000b1c7984 */ /* 0x000ea80000000800 */
[----:B------:R-:W3:Y:S01]  /*0910*/  LDS R26, [R11+0xc0] ;  /* 0x0000c0000b1a7984 */ /* 0x000ee20000000800 */
[----:B0-----:R-:W-:-:S03]  /*0920*/  FFMA R6, R12, R6, R7 ;  /* 0x000000060c067223 */ /* 0x001fc60000000007 */
[----:B------:R-:W-:Y:S01]  /*0930*/  LDS R12, [R11+0x140] ;  /* 0x000140000b0c7984 */ /* 0x000fe20000000800 */
[----:B-1----:R-:W-:-:S03]  /*0940*/  FFMA R27, R27, R13, R6 ;  /* 0x0000000d1b1b7223 */ /* 0x002fc60000000006 */
[----:B------:R-:W-:Y:S04]  /*0950*/  LDS R13, [R11+0x100] ;  /* 0x000100000b0d7984 */ /* 0x000fe80000000800 */
[----:B------:R-:W0:Y:S01]  /*0960*/  LDS.128 R4, [R10+0x10] ;  /* 0x000010000a047984 */ /* 0x000e220000000c00 */
[----:B--2---:R-:W-:-:S03]  /*0970*/  FFMA R29, R28, R14, R27 ;  /* 0x0000000e1c1d7223 */ /* 0x004fc6000000001b */
[----:B------:R-:W1:Y:S01]  /*0980*/  LDS R27, [R11+0x180] ;  /* 0x000180000b1b7984 */ /* 0x000e620000000800 */
[----:B---3--:R-:W-:-:S03]  /*0990*/  FFMA R15, R26, R15, R29 ;  /* 0x0000000f1a0f7223 */ /* 0x008fc6000000001d */
[----:B------:R-:W2:Y:S04]  /*09a0*/  LDS R26, [R11+0x1c0] ;  /* 0x0001c0000b1a7984 */ /* 0x000ea80000000800 */
[----:B------:R-:W-:Y:S01]  /*09b0*/  LDS R28, [R11+0x340] ;  /* 0x000340000b1c7984 */ /* 0x000fe20000000800 */
[----:B0-----:R-:W-:-:S03]  /*09c0*/  FFMA R13, R4, R13, R15 ;  /* 0x0000000d040d7223 */ /* 0x001fc6000000000f */
[----:B------:R-:W-:Y:S01]  /*09d0*/  LDS R4, [R11+0x240] ;  /* 0x000240000b047984 */ /* 0x000fe20000000800 */
[----:B------:R-:W-:-:S03]  /*09e0*/  FFMA R12, R12, R5, R13 ;  /* 0x000000050c0c7223 */ /* 0x000fc6000000000d */
[----:B------:R-:W-:Y:S01]  /*09f0*/  LDS R5, [R11+0x200] ;  /* 0x000200000b057984 */ /* 0x000fe20000000800 */
[----:B-1----:R-:W-:-:S03]  /*0a00*/  FFMA R27, R27, R6, R12 ;  /* 0x000000061b1b7223 */ /* 0x002fc6000000000c */
[----:B------:R-:W0:Y:S01]  /*0a10*/  LDS.128 R12, [R10+0x20] ;  /* 0x000020000a0c7984 */ /* 0x000e220000000c00 */
[----:B--2---:R-:W-:-:S03]  /*0a20*/  FFMA R7, R26, R7, R27 ;  /* 0x000000071a077223 */ /* 0x004fc6000000001b */
[----:B------:R-:W1:Y:S04]  /*0a30*/  LDS R26, [R11+0x280] ;  /* 0x000280000b1a7984 */ /* 0x000e680000000800 */
[----:B------:R-:W2:Y:S04]  /*0a40*/  LDS R6, [R11+0x2c0] ;  /* 0x0002c0000b067984 */ /* 0x000ea80000000800 */
[----:B------:R-:W-:Y:S01]  /*0a50*/  LDS R27, [R11+0x380] ;  /* 0x000380000b1b7984 */ /* 0x000fe20000000800 */
[----:B0-----:R-:W-:-:S04]  /*0a60*/  FFMA R5, R12, R5, R7 ;  /* 0x000000050c057223 */ /* 0x001fc80000000007 */
[----:B------:R-:W-:-:S04]  /*0a70*/  FFMA R5, R4, R13, R5 ;  /* 0x0000000d04057223 */ /* 0x000fc80000000005 */
[----:B-1----:R-:W-:Y:S02]  /*0a80*/  FFMA R5, R26, R14, R5 ;  /* 0x0000000e1a057223 */ /* 0x002fe40000000005 */
[----:B------:R-:W-:Y:S02]  /*0a90*/  LDS R14, [R11+0x300] ;  /* 0x000300000b0e7984 */ /* 0x000fe40000000800 */
[----:B--2---:R-:W-:Y:S02]  /*0aa0*/  FFMA R15, R6, R15, R5 ;  /* 0x0000000f060f7223 */ /* 0x004fe40000000005 */
[----:B------:R-:W-:Y:S04]  /*0ab0*/  LDS R26, [R11+0x3c0] ;  /* 0x0003c0000b1a7984 */ /* 0x000fe80000000800 */
[----:B------:R-:W0:Y:S01]  /*0ac0*/  LDS.128 R4, [R10+0x30] ;  /* 0x000030000a047984 */ /* 0x000e220000000c00 */
[----:B------:R-:W-:Y:S01]  /*0ad0*/  BAR.SYNC.DEFER_BLOCKING 0x0 ;  /* 0x0000000000007b1d */ /* 0x000fe20000010000 */
[----:B------:R-:W-:-:S02]  /*0ae0*/  SHF.L.U64.HI R13, R8, 0x6, R9 ;  /* 0x00000006080d7819 */ /* 0x000fc40000010209 */
[----:B------:R-:W-:-:S04]  /*0af0*/  IADD3 R12, P0, PT, R16, R2, RZ ;  /* 0x00000002100c7210 */ /* 0x000fc80007f1e0ff */
[----:B------:R-:W-:Y:S01]  /*0b00*/  IADD3.X R13, PT, PT, R17, R13, RZ, P0, !PT ;  /* 0x0000000d110d7210 */ /* 0x000fe200007fe4ff */
[----:B------:R-:W2:Y:S05]  /*0b10*/  LDG.E R24, desc[UR22][R24.64+0x40] ;  /* 0x0000401618187981 */ /* 0x000eaa000c1e1900 */
[----:B------:R-:W3:Y:S01]  /*0b20*/  LDG.E R13, desc[UR22][R12.64] ;  /* 0x000000160c0d7981 */ /* 0x000ee2000c1e1900 */
[----:B0-----:R-:W-:-:S04]  /*0b30*/  FFMA R4, R4, R14, R15 ;  /* 0x0000000e04047223 */ /* 0x001fc8000000000f */
[----:B------:R-:W-:-:S04]  /*0b40*/  FFMA R4, R28, R5, R4 ;  /* 0x000000051c047223 */ /* 0x000fc80000000004 */
[----:B------:R-:W-:-:S04]  /*0b50*/  FFMA R27, R27, R6, R4 ;  /* 0x000000061b1b7223 */ /* 0x000fc80000000004 */
[----:B------:R-:W-:Y:S01]  /*0b60*/  FFMA R27, R26, R7, R27 ;  /* 0x000000071a1b7223 */ /* 0x000fe2000000001b */
[----:B------:R-:W-:-:S04]  /*0b70*/  UIADD3 UR7, UP0, UPT, UR7, 0x80, URZ ;  /* 0x0000008007077890 */ /* 0x000fc8000ff1e0ff */
[----:B------:R-:W-:Y:S02]  /*0b80*/  UIADD3.X UR8, UPT, UPT, URZ, UR8, URZ, UP0, !UPT ;  /* 0x00000008ff087290 */ /* 0x000fe400087fe4ff */
[----:B------:R-:W-:-:S04]  /*0b90*/  UISETP.GE.U32.AND UP0, UPT, UR7, UR6, UPT ;  /* 0x000000060700728c */ /* 0x000fc8000bf06070 */
[----:B------:R-:W-:Y:S01]  /*0ba0*/  UISETP.GE.U32.AND.EX UP0, UPT, UR8, UR4, UPT, UP0 ;  /* 0x000000040800728c */ /* 0x000fe2000bf06100 */
[----:B------:R-:W-:-:S04]  /*0bb0*/  LEA R16, P0, R8, R16, 0x7 ;  /* 0x0000001008107211 */ /* 0x000fc800078038ff */
[----:B------:R-:W-:Y:S01]  /*0bc0*/  LEA.HI.X R17, R8, R17, R9, 0x7, P0 ;  /* 0x0000001108117211 */ /* 0x000fe200000f3c09 */
        /* <DEDUP_REMOVED lines=12> */
[----:B0-----:R-:W-:-:S04]  /*0c90*/  FFMA R27, R12, R29, R27 ;  /* 0x0000001d0c1b7223 */ /* 0x001fc8000000001b */
[----:B-1----:R-:W-:Y:S02]  /*0ca0*/  FFMA R24, R24, R13, R27 ;  /* 0x0000000d18187223 */ /* 0x002fe4000000001b */
[----:B------:R-:W0:Y:S02]  /*0cb0*/  LDS R27, [R11+0x180] ;  /* 0x000180000b1b7984 */ /* 0x000e240000000800 */
[----:B--2---:R-:W-:Y:S02]  /*0cc0*/  FFMA R25, R25, R14, R24 ;  /* 0x0000000e19197223 */ /* 0x004fe40000000018 */
[----:B------:R-:W-:Y:S02]  /*0cd0*/  LDS R24, [R11+0x240] ;  /* 0x000240000b187984 */ /* 0x000fe40000000800 */
[----:B---3--:R-:W-:Y:S02]  /*0ce0*/  FFMA R29, R28, R15, R25 ;  /* 0x0000000f1c1d7223 */ /* 0x008fe40000000019 */
[----:B------:R-:W-:Y:S04]  /*0cf0*/  LDS R25, [R11+0x200] ;  /* 0x000200000b197984 */ /* 0x000fe80000000800 */
[----:B------:R-:W1:Y:S01]  /*0d00*/  LDS.128 R12, [R10+0x20] ;  /* 0x000020000a0c7984 */ /* 0x000e620000000c00 */
[----:B----4-:R-:W-:-:S04]  /*0d10*/  FFMA R23, R4, R23, R29 ;  /* 0x0000001704177223 */ /* 0x010fc8000000001d */
[----:B-----5:R-:W-:Y:S02]  /*0d20*/  FFMA R22, R22, R5, R23 ;  /* 0x0000000516167223 */ /* 0x020fe40000000017 */
[----:B------:R-:W2:Y:S02]  /*0d30*/  LDS R23, [R11+0x280] ;  /* 0x000280000b177984 */ /* 0x000ea40000000800 */
[----:B0-----:R-:W-:Y:S02]  /*0d40*/  FFMA R27, R27, R6, R22 ;  /* 0x000000061b1b7223 */ /* 0x001fe40000000016 */
[----:B------:R-:W0:Y:S02]  /*0d50*/  LDS R22, [R11+0x2c0] ;  /* 0x0002c0000b167984 */ /* 0x000e240000000800 */
[----:B------:R-:W-:Y:S02]  /*0d60*/  FFMA R29, R26, R7, R27 ;  /* 0x000000071a1d7223 */ /* 0x000fe4000000001b */
[----:B------:R-:W-:Y:S04]  /*0d70*/  LDS R27, [R11+0x300] ;  /* 0x000300000b1b7984 */ /* 0x000fe80000000800 */
[----:B------:R-:W3:Y:S01]  /*0d80*/  LDS.128 R4, [R10+0x30] ;  /* 0x000030000a047984 */ /* 0x000ee20000000c00 */
[----:B-1----:R-:W-:-:S03]  /*0d90*/  FFMA R25, R12, R25, R29 ;  /* 0x000000190c197223 */ /* 0x002fc6000000001d */
[----:B------:R-:W1:Y:S01]  /*0da0*/  LDS R12, [R11+0x340] ;  /* 0x000340000b0c7984 */ /* 0x000e620000000800 */
[----:B------:R-:W-:-:S03]  /*0db0*/  FFMA R26, R24, R13, R25 ;  /* 0x0000000d181a7223 */ /* 0x000fc60000000019 */
[----:B------:R-:W4:Y:S04]  /*0dc0*/  LDS R13, [R11+0x380] ;  /* 0x000380000b0d7984 */ /* 0x000f280000000800 */
[----:B------:R-:W5:Y:S01]  /*0dd0*/  LDS R24, [R11+0x3c0] ;  /* 0x0003c0000b187984 */ /* 0x000f620000000800 */
[----:B--2---:R-:W-:-:S04]  /*0de0*/  FFMA R23, R23, R14, R26 ;  /* 0x0000000e17177223 */ /* 0x004fc8000000001a */
[----:B0-----:R-:W-:-:S04]  /*0df0*/  FFMA R15, R22, R15, R23 ;  /* 0x0000000f160f7223 */ /* 0x001fc80000000017 */
[----:B---3--:R-:W-:-:S04]  /*0e00*/  FFMA R15, R4, R27, R15 ;  /* 0x0000001b040f7223 */ /* 0x008fc8000000000f */
[----:B-1----:R-:W-:-:S04]  /*0e10*/  FFMA R12, R12, R5, R15 ;  /* 0x000000050c0c7223 */ /* 0x002fc8000000000f */
[----:B----4-:R-:W-:-:S04]  /*0e20*/  FFMA R13, R13, R6, R12 ;  /* 0x000000060d0d7223 */ /* 0x010fc8000000000c */
[----:B-----5:R-:W-:Y:S01]  /*0e30*/  FFMA R7, R24, R7, R13 ;  /* 0x0000000718077223 */ /* 0x020fe2000000000d */
[----:B------:R-:W-:Y:S06]  /*0e40*/  BAR.SYNC.DEFER_BLOCKING 0x0 ;  /* 0x0000000000007b1d */ /* 0x000fec0000010000 */
[----:B------:R-:W-:Y:S05]  /*0e50*/  BRA.U !UP0, `(.L_x_2) ;  /* 0xfffffff908787547 */ /* 0x000fea000b83ffff */
.L_x_0:
[----:B------:R-:W0:Y:S01]  /*0e60*/  LDCU.64 UR6, c[0x0][0x388] ;  /* 0x00007100ff0677ac */ /* 0x000e220008000a00 */
[----:B------:R-:W-:Y:S02]  /*0e70*/  IADD3 R2, PT, PT, R18, UR16, RZ ;  /* 0x0000001012027c10 */ /* 0x000fe4000fffe0ff */
[----:B----4-:R-:W-:Y:S01]  /*0e80*/  IADD3 R5, PT, PT, R0, UR26, RZ ;  /* 0x0000001a00057c10 */ /* 0x010fe2000fffe0ff */
[----:B------:R-:W1:Y:S01]  /*0e90*/  LDCU.64 UR4, c[0x0][0x3a8] ;  /* 0x00007500ff0477ac */ /* 0x000e620008000a00 */
[----:B------:R-:W-:-:S03]  /*0ea0*/  MOV R3, RZ ;  /* 0x000000ff00037202 */ /* 0x000fc60000000f00 */
[----:B0-----:R-:W-:-:S04]  /*0eb0*/  IMAD.WIDE.U32 R2, R5, UR6, R2 ;  /* 0x0000000605027c25 */ /* 0x001fc8000f8e0002 */
[----:B------:R-:W-:Y:S01]  /*0ec0*/  IMAD R5, R5, UR7, R3 ;  /* 0x0000000705057c24 */ /* 0x000fe2000f8e0203 */
[----:B-1----:R-:W-:-:S04]  /*0ed0*/  LEA R4, P0, R2, UR4, 0x2 ;  /* 0x0000000402047c11 */ /* 0x002fc8000f8010ff */
[----:B------:R-:W-:-:S05]  /*0ee0*/  LEA.HI.X R5, R2, UR5, R5, 0x2, P0 ;  /* 0x0000000502057c11 */ /* 0x000fca00080f1405 */
[----:B------:R-:W-:Y:S01]  /*0ef0*/  STG.E desc[UR22][R4.64], R7 ;  /* 0x0000000704007986 */ /* 0x000fe2000c101916 */
[----:B------:R-:W-:Y:S05]  /*0f00*/  EXIT ;  /* 0x000000000000794d */ /* 0x000fea0003800000 */
.L_x_3:
[----:B------:R-:W-:-:S00]  /*0f10*/  BRA `(.L_x_3) ;  /* 0xfffffffc00fc7947 */ /* 0x000fc0000383ffff */
[----:B------:R-:W-:-:S00]  /*0f20*/  NOP ;  /* 0x0000000000007918 */ /* 0x000fc00000000000 */
        /* <DEDUP_REMOVED lines=13> */
.L_x_4:


//--------------------- .nv.shared._Z18cuda_sgemm_forwardILi16EEvmmmPfS0_S0_S0_ --------------------------
	.section	.nv.shared._Z18cuda_sgemm_forwardILi16EEvmmmPfS0_S0_S0_,"aw",@nobits
	.sectionflags	@""
	.align	4
.nv.shared._Z18cuda_sgemm_forwardILi16EEvmmmPfS0_S0_S0_:
	.zero		3072


//--------------------- .nv.shared.reserved.0     --------------------------
	.section	.nv.shared.reserved.0,"aw",@nobits
	.weak		__nv_reservedSMEM_offset_0_alias
	.size		__nv_reservedSMEM_offset_0_alias, 0, 64
	.other		__nv_reservedSMEM_offset_0_alias,@"STO_CUDA_RESERVED_SHARED STV_DEFAULT"
__nv_reservedSMEM_offset_0_alias:
	.zero		0
	.zero		64


//--------------------- .nv.constant0._Z18cuda_sgemm_forwardILi16EEvmmmPfS0_S0_S0_ --------------------------
	.section	.nv.constant0._Z18cuda_sgemm_forwardILi16EEvmmmPfS0_S0_S0_,"a",@progbits
	.sectionflags	@""
	.align	4
.nv.constant0._Z18cuda_sgemm_forwardILi16EEvmmmPfS0_S0_S0_:
	.zero		952


//--------------------- SYMBOLS --------------------------

	.type		.nv.reservedSmem.offset0,@object
	.size		.nv.reservedSmem.offset0,0x4
	.type		.nv.reservedSmem.cap,@object
	.size		.nv.reservedSmem.cap,0x4
